//
// Generated by NVIDIA NVVM Compiler
//
// Compiler Build ID: CL-36424714
// Cuda compilation tools, release 13.0, V13.0.88
// Based on NVVM 20.0.0
//

.version 9.0
.target sm_100
.address_size 64

	// .globl	_Z10bfs_kernelPbS_S_PiS0_S0_iii

.visible .entry _Z10bfs_kernelPbS_S_PiS0_S0_iii(
	.param .u64 .ptr .align 1 _Z10bfs_kernelPbS_S_PiS0_S0_iii_param_0,
	.param .u64 .ptr .align 1 _Z10bfs_kernelPbS_S_PiS0_S0_iii_param_1,
	.param .u64 .ptr .align 1 _Z10bfs_kernelPbS_S_PiS0_S0_iii_param_2,
	.param .u64 .ptr .align 1 _Z10bfs_kernelPbS_S_PiS0_S0_iii_param_3,
	.param .u64 .ptr .align 1 _Z10bfs_kernelPbS_S_PiS0_S0_iii_param_4,
	.param .u64 .ptr .align 1 _Z10bfs_kernelPbS_S_PiS0_S0_iii_param_5,
	.param .u32 _Z10bfs_kernelPbS_S_PiS0_S0_iii_param_6,
	.param .u32 _Z10bfs_kernelPbS_S_PiS0_S0_iii_param_7,
	.param .u32 _Z10bfs_kernelPbS_S_PiS0_S0_iii_param_8
)
{
	.reg .pred 	%p<29>;
	.reg .b16 	%rs<25>;
	.reg .b32 	%r<56>;
	.reg .b64 	%rd<39>;

	ld.param.u64 	%rd11, [_Z10bfs_kernelPbS_S_PiS0_S0_iii_param_0];
	ld.param.u64 	%rd12, [_Z10bfs_kernelPbS_S_PiS0_S0_iii_param_1];
	ld.param.u64 	%rd13, [_Z10bfs_kernelPbS_S_PiS0_S0_iii_param_2];
	ld.param.u64 	%rd14, [_Z10bfs_kernelPbS_S_PiS0_S0_iii_param_3];
	ld.param.u64 	%rd15, [_Z10bfs_kernelPbS_S_PiS0_S0_iii_param_4];
	ld.param.u64 	%rd16, [_Z10bfs_kernelPbS_S_PiS0_S0_iii_param_5];
	ld.param.u32 	%r20, [_Z10bfs_kernelPbS_S_PiS0_S0_iii_param_6];
	ld.param.u32 	%r21, [_Z10bfs_kernelPbS_S_PiS0_S0_iii_param_7];
	ld.param.u32 	%r22, [_Z10bfs_kernelPbS_S_PiS0_S0_iii_param_8];
	cvta.to.global.u64 	%rd1, %rd16;
	cvta.to.global.u64 	%rd2, %rd15;
	cvta.to.global.u64 	%rd3, %rd13;
	cvta.to.global.u64 	%rd4, %rd11;
	cvta.to.global.u64 	%rd5, %rd12;
	cvta.to.global.u64 	%rd6, %rd14;
	mov.u32 	%r23, %tid.x;
	mov.u32 	%r24, %ctaid.x;
	mov.u32 	%r25, %ntid.x;
	mad.lo.s32 	%r26, %r24, %r25, %r23;
	mul.lo.s32 	%r49, %r22, %r26;
	setp.lt.s32 	%p1, %r22, 1;
	setp.ge.s32 	%p2, %r49, %r20;
	or.pred  	%p3, %p1, %p2;
	@%p3 bra 	$L__BB0_36;
	setp.lt.s32 	%p4, %r21, 1;
	add.s32 	%r27, %r49, %r22;
	min.s32 	%r2, %r27, %r20;
	@%p4 bra 	$L__BB0_31;
	and.b32  	%r3, %r21, 3;
	and.b32  	%r4, %r21, 2147483644;
$L__BB0_3:
	setp.lt.u32 	%p9, %r21, 4;
	mul.wide.s32 	%rd31, %r49, 4;
	add.s64 	%rd32, %rd6, %rd31;
	ld.global.u32 	%r33, [%rd32];
	cvt.s64.s32 	%rd33, %r33;
	add.s64 	%rd34, %rd5, %rd33;
	mov.b16 	%rs3, 1;
	st.global.u8 	[%rd34], %rs3;
	mul.lo.s32 	%r6, %r33, %r21;
	mov.b32 	%r51, 0;
	@%p9 bra 	$L__BB0_18;
	mov.b32 	%r50, 0;
$L__BB0_5:
	add.s32 	%r35, %r50, %r6;
	cvt.s64.s32 	%rd35, %r35;
	add.s64 	%rd7, %rd4, %rd35;
	ld.global.u8 	%rs4, [%rd7];
	setp.eq.s16 	%p10, %rs4, 0;
	cvt.u64.u32 	%rd36, %r50;
	add.s64 	%rd8, %rd3, %rd36;
	@%p10 bra 	$L__BB0_8;
	ld.global.u8 	%rs5, [%rd8];
	setp.ne.s16 	%p11, %rs5, 0;
	@%p11 bra 	$L__BB0_8;
	mov.b16 	%rs6, 1;
	st.global.u8 	[%rd8], %rs6;
	atom.global.add.u32 	%r36, [%rd2], 1;
	st.global.u32 	[%rd1], %r50;
$L__BB0_8:
	ld.global.u8 	%rs7, [%rd7+1];
	setp.eq.s16 	%p12, %rs7, 0;
	@%p12 bra 	$L__BB0_11;
	ld.global.u8 	%rs8, [%rd8+1];
	setp.ne.s16 	%p13, %rs8, 0;
	@%p13 bra 	$L__BB0_11;
	mov.b16 	%rs9, 1;
	st.global.u8 	[%rd8+1], %rs9;
	atom.global.add.u32 	%r37, [%rd2], 1;
	add.s32 	%r38, %r50, 1;
	st.global.u32 	[%rd1], %r38;
$L__BB0_11:
	ld.global.u8 	%rs10, [%rd7+2];
	setp.eq.s16 	%p14, %rs10, 0;
	@%p14 bra 	$L__BB0_14;
	ld.global.u8 	%rs11, [%rd8+2];
	setp.ne.s16 	%p15, %rs11, 0;
	@%p15 bra 	$L__BB0_14;
	mov.b16 	%rs12, 1;
	st.global.u8 	[%rd8+2], %rs12;
	atom.global.add.u32 	%r39, [%rd2], 1;
	add.s32 	%r40, %r50, 2;
	st.global.u32 	[%rd1], %r40;
$L__BB0_14:
	ld.global.u8 	%rs13, [%rd7+3];
	setp.eq.s16 	%p16, %rs13, 0;
	@%p16 bra 	$L__BB0_17;
	ld.global.u8 	%rs14, [%rd8+3];
	setp.ne.s16 	%p17, %rs14, 0;
	@%p17 bra 	$L__BB0_17;
	mov.b16 	%rs15, 1;
	st.global.u8 	[%rd8+3], %rs15;
	atom.global.add.u32 	%r41, [%rd2], 1;
	add.s32 	%r42, %r50, 3;
	st.global.u32 	[%rd1], %r42;
$L__BB0_17:
	add.s32 	%r50, %r50, 4;
	setp.ne.s32 	%p18, %r50, %r4;
	mov.u32 	%r51, %r4;
	@%p18 bra 	$L__BB0_5;
$L__BB0_18:
	setp.eq.s32 	%p19, %r3, 0;
	@%p19 bra 	$L__BB0_30;
	add.s32 	%r43, %r51, %r6;
	cvt.s64.s32 	%rd37, %r43;
	add.s64 	%rd9, %rd4, %rd37;
	ld.global.u8 	%rs16, [%rd9];
	setp.eq.s16 	%p20, %rs16, 0;
	cvt.u64.u32 	%rd38, %r51;
	add.s64 	%rd10, %rd3, %rd38;
	@%p20 bra 	$L__BB0_22;
	ld.global.u8 	%rs17, [%rd10];
	setp.ne.s16 	%p21, %rs17, 0;
	@%p21 bra 	$L__BB0_22;
	mov.b16 	%rs18, 1;
	st.global.u8 	[%rd10], %rs18;
	atom.global.add.u32 	%r44, [%rd2], 1;
	st.global.u32 	[%rd1], %r51;
$L__BB0_22:
	setp.eq.s32 	%p22, %r3, 1;
	@%p22 bra 	$L__BB0_30;
	ld.global.u8 	%rs19, [%rd9+1];
	setp.eq.s16 	%p23, %rs19, 0;
	@%p23 bra 	$L__BB0_26;
	ld.global.u8 	%rs20, [%rd10+1];
	setp.ne.s16 	%p24, %rs20, 0;
	@%p24 bra 	$L__BB0_26;
	mov.b16 	%rs21, 1;
	st.global.u8 	[%rd10+1], %rs21;
	atom.global.add.u32 	%r45, [%rd2], 1;
	add.s32 	%r46, %r51, 1;
	st.global.u32 	[%rd1], %r46;
$L__BB0_26:
	setp.eq.s32 	%p25, %r3, 2;
	@%p25 bra 	$L__BB0_30;
	ld.global.u8 	%rs22, [%rd9+2];
	setp.eq.s16 	%p26, %rs22, 0;
	@%p26 bra 	$L__BB0_30;
	ld.global.u8 	%rs23, [%rd10+2];
	setp.ne.s16 	%p27, %rs23, 0;
	@%p27 bra 	$L__BB0_30;
	mov.b16 	%rs24, 1;
	st.global.u8 	[%rd10+2], %rs24;
	atom.global.add.u32 	%r47, [%rd2], 1;
	add.s32 	%r48, %r51, 2;
	st.global.u32 	[%rd1], %r48;
$L__BB0_30:
	add.s32 	%r49, %r49, 1;
	setp.lt.s32 	%p28, %r49, %r2;
	@%p28 bra 	$L__BB0_3;
	bra.uni 	$L__BB0_36;
$L__BB0_31:
	add.s32 	%r28, %r49, 1;
	max.s32 	%r11, %r2, %r28;
	sub.s32 	%r29, %r11, %r49;
	and.b32  	%r12, %r29, 3;
	setp.eq.s32 	%p5, %r12, 0;
	mov.u32 	%r54, %r49;
	@%p5 bra 	$L__BB0_34;
	mov.b32 	%r53, 0;
	mov.u32 	%r54, %r49;
$L__BB0_33:
	.pragma "nounroll";
	mul.wide.s32 	%rd17, %r54, 4;
	add.s64 	%rd18, %rd6, %rd17;
	ld.global.s32 	%rd19, [%rd18];
	add.s64 	%rd20, %rd5, %rd19;
	mov.b16 	%rs1, 1;
	st.global.u8 	[%rd20], %rs1;
	add.s32 	%r54, %r54, 1;
	add.s32 	%r53, %r53, 1;
	setp.ne.s32 	%p6, %r53, %r12;
	@%p6 bra 	$L__BB0_33;
$L__BB0_34:
	sub.s32 	%r31, %r49, %r11;
	setp.gt.u32 	%p7, %r31, -4;
	@%p7 bra 	$L__BB0_36;
$L__BB0_35:
	mul.wide.s32 	%rd21, %r54, 4;
	add.s64 	%rd22, %rd6, %rd21;
	ld.global.s32 	%rd23, [%rd22];
	add.s64 	%rd24, %rd5, %rd23;
	mov.b16 	%rs2, 1;
	st.global.u8 	[%rd24], %rs2;
	ld.global.s32 	%rd25, [%rd22+4];
	add.s64 	%rd26, %rd5, %rd25;
	st.global.u8 	[%rd26], %rs2;
	ld.global.s32 	%rd27, [%rd22+8];
	add.s64 	%rd28, %rd5, %rd27;
	st.global.u8 	[%rd28], %rs2;
	ld.global.s32 	%rd29, [%rd22+12];
	add.s64 	%rd30, %rd5, %rd29;
	st.global.u8 	[%rd30], %rs2;
	add.s32 	%r54, %r54, 4;
	setp.lt.s32 	%p8, %r54, %r2;
	@%p8 bra 	$L__BB0_35;
$L__BB0_36:
	ret;

}


// ===== COMPILED SASS (sm_100) =====

	.target	sm_100

	.elftype	@"ET_EXEC"


//--------------------- .note.nv.tkinfo           --------------------------
	.section	.note.nv.tkinfo,"",@"SHT_NOTE"
	.sectionflags	@"SHF_NOTE_NV_TKINFO"
	.tkinfo
        /*0018*/ 	.word	0x00000002
        /*0030*/ 	.string	""
        /*0030*/ 	.string	"ptxas"
        /*0030*/ 	.string	"Cuda compilation tools, release 13.0, V13.0.88"
        /*0030*/ 	.string	"Build cuda_13.0.r13.0/compiler.36424714_0"
        /*0030*/ 	.string	"-arch sm_100 -m 64 "



//--------------------- .note.nv.cuinfo           --------------------------
	.section	.note.nv.cuinfo,"",@"SHT_NOTE"
	.sectionflags	@"SHF_NOTE_NV_CUINFO"
        /*0018*/ 	.short	0x0002
        /*001a*/ 	.short	0x0064
        /*001c*/ 	.short	0x0082
	.zero		2


//--------------------- .nv.info                  --------------------------
	.section	.nv.info,"",@"SHT_CUDA_INFO"
	.align	4


	//----- nvinfo : EIATTR_REGCOUNT
	.align		4
        /*0000*/ 	.byte	0x04, 0x2f
        /*0002*/ 	.short	(.L_1 - .L_0)
	.align		4
.L_0:
        /*0004*/ 	.word	index@(_Z10bfs_kernelPbS_S_PiS0_S0_iii)
        /*0008*/ 	.word	0x00000014


	//----- nvinfo : EIATTR_FRAME_SIZE
	.align		4
.L_1:
        /*000c*/ 	.byte	0x04, 0x11
        /*000e*/ 	.short	(.L_3 - .L_2)
	.align		4
.L_2:
        /*0010*/ 	.word	index@(_Z10bfs_kernelPbS_S_PiS0_S0_iii)
        /*0014*/ 	.word	0x00000000


	//----- nvinfo : EIATTR_MIN_STACK_SIZE
	.align		4
.L_3:
        /*0018*/ 	.byte	0x04, 0x12
        /*001a*/ 	.short	(.L_5 - .L_4)
	.align		4
.L_4:
        /*001c*/ 	.word	index@(_Z10bfs_kernelPbS_S_PiS0_S0_iii)
        /*0020*/ 	.word	0x00000000
.L_5:


//--------------------- .nv.compat                --------------------------
	.section	.nv.compat,"",@"SHT_CUDA_COMPAT_INFO"
	.align	4
        /*0000*/ 	.byte	0x02, 0x09, 0x00, 0x00, 0x02, 0x02, 0x01, 0x00, 0x02, 0x05, 0x05, 0x00, 0x03, 0x07, 0x01, 0x01
        /*0010*/ 	.byte	0x02, 0x03, 0x00, 0x00, 0x02, 0x06, 0x01, 0x00, 0x04, 0x0b, 0x08, 0x00, 0x09, 0x00, 0x00, 0x00
        /*0020*/ 	.byte	0x00, 0x00, 0x00, 0x00


//--------------------- .nv.info._Z10bfs_kernelPbS_S_PiS0_S0_iii --------------------------
	.section	.nv.info._Z10bfs_kernelPbS_S_PiS0_S0_iii,"",@"SHT_CUDA_INFO"
	.sectionflags	@""
	.align	4


	//----- nvinfo : EIATTR_CUDA_API_VERSION
	.align		4
        /*0000*/ 	.byte	0x04, 0x37
        /*0002*/ 	.short	(.L_7 - .L_6)
.L_6:
        /*0004*/ 	.word	0x00000082


	//----- nvinfo : EIATTR_KPARAM_INFO
	.align		4
.L_7:
        /*0008*/ 	.byte	0x04, 0x17
        /*000a*/ 	.short	(.L_9 - .L_8)
.L_8:
        /*000c*/ 	.word	0x00000000
        /*0010*/ 	.short	0x0008
        /*0012*/ 	.short	0x0038
        /*0014*/ 	.byte	0x00, 0xf0, 0x11, 0x00


	//----- nvinfo : EIATTR_KPARAM_INFO
	.align		4
.L_9:
        /*0018*/ 	.byte	0x04, 0x17
        /*001a*/ 	.short	(.L_11 - .L_10)
.L_10:
        /*001c*/ 	.word	0x00000000
        /*0020*/ 	.short	0x0007
        /*0022*/ 	.short	0x0034
        /*0024*/ 	.byte	0x00, 0xf0, 0x11, 0x00


	//----- nvinfo : EIATTR_KPARAM_INFO
	.align		4
.L_11:
        /*0028*/ 	.byte	0x04, 0x17
        /*002a*/ 	.short	(.L_13 - .L_12)
.L_12:
        /*002c*/ 	.word	0x00000000
        /*0030*/ 	.short	0x0006
        /*0032*/ 	.short	0x0030
        /*0034*/ 	.byte	0x00, 0xf0, 0x11, 0x00


	//----- nvinfo : EIATTR_KPARAM_INFO
	.align		4
.L_13:
        /*0038*/ 	.byte	0x04, 0x17
        /*003a*/ 	.short	(.L_15 - .L_14)
.L_14:
        /*003c*/ 	.word	0x00000000
        /*0040*/ 	.short	0x0005
        /*0042*/ 	.short	0x0028
        /*0044*/ 	.byte	0x00, 0xf5, 0x21, 0x00


	//----- nvinfo : EIATTR_KPARAM_INFO
	.align		4
.L_15:
        /*0048*/ 	.byte	0x04, 0x17
        /*004a*/ 	.short	(.L_17 - .L_16)
.L_16:
        /*004c*/ 	.word	0x00000000
        /*0050*/ 	.short	0x0004
        /*0052*/ 	.short	0x0020
        /*0054*/ 	.byte	0x00, 0xf5, 0x21, 0x00


	//----- nvinfo : EIATTR_KPARAM_INFO
	.align		4
.L_17:
        /*0058*/ 	.byte	0x04, 0x17
        /*005a*/ 	.short	(.L_19 - .L_18)
.L_18:
        /*005c*/ 	.word	0x00000000
        /*0060*/ 	.short	0x0003
        /*0062*/ 	.short	0x0018
        /*0064*/ 	.byte	0x00, 0xf5, 0x21, 0x00


	//----- nvinfo : EIATTR_KPARAM_INFO
	.align		4
.L_19:
        /*0068*/ 	.byte	0x04, 0x17
        /*006a*/ 	.short	(.L_21 - .L_20)
.L_20:
        /*006c*/ 	.word	0x00000000
        /*0070*/ 	.short	0x0002
        /*0072*/ 	.short	0x0010
        /*0074*/ 	.byte	0x00, 0xf5, 0x21, 0x00


	//----- nvinfo : EIATTR_KPARAM_INFO
	.align		4
.L_21:
        /*0078*/ 	.byte	0x04, 0x17
        /*007a*/ 	.short	(.L_23 - .L_22)
.L_22:
        /*007c*/ 	.word	0x00000000
        /*0080*/ 	.short	0x0001
        /*0082*/ 	.short	0x0008
        /*0084*/ 	.byte	0x00, 0xf5, 0x21, 0x00


	//----- nvinfo : EIATTR_KPARAM_INFO
	.align		4
.L_23:
        /*0088*/ 	.byte	0x04, 0x17
        /*008a*/ 	.short	(.L_25 - .L_24)
.L_24:
        /*008c*/ 	.word	0x00000000
        /*0090*/ 	.short	0x0000
        /*0092*/ 	.short	0x0000
        /*0094*/ 	.byte	0x00, 0xf5, 0x21, 0x00


	//----- nvinfo : EIATTR_SPARSE_MMA_MASK
	.align		4
.L_25:
        /*0098*/ 	.byte	0x03, 0x50
        /*009a*/ 	.short	0x0000


	//----- nvinfo : EIATTR_MAXREG_COUNT
	.align		4
        /*009c*/ 	.byte	0x03, 0x1b
        /*009e*/ 	.short	0x00ff


	//----- nvinfo : EIATTR_MERCURY_ISA_VERSION
	.align		4
        /*00a0*/ 	.byte	0x03, 0x5f
        /*00a2*/ 	.short	0x0101


	//----- nvinfo : EIATTR_INT_WARP_WIDE_INSTR_OFFSETS
	.align		4
        /*00a4*/ 	.byte	0x04, 0x31
        /*00a6*/ 	.short	(.L_27 - .L_26)


	//   ....[0]....
.L_26:
        /*00a8*/ 	.word	0x00000320


	//   ....[1]....
        /*00ac*/ 	.word	0x00000450


	//   ....[2]....
        /*00b0*/ 	.word	0x00000590


	//   ....[3]....
        /*00b4*/ 	.word	0x000006d0


	//   ....[4]....
        /*00b8*/ 	.word	0x000008f0


	//   ....[5]....
        /*00bc*/ 	.word	0x00000a50


	//   ....[6]....
        /*00c0*/ 	.word	0x00000ba0


	//----- nvinfo : EIATTR_VRC_CTA_INIT_COUNT
	.align		4
.L_27:
        /*00c4*/ 	.byte	0x02, 0x4a
	.zero		1
	.zero		1


	//----- nvinfo : EIATTR_EXIT_INSTR_OFFSETS
	.align		4
        /*00c8*/ 	.byte	0x04, 0x1c
        /*00ca*/ 	.short	(.L_29 - .L_28)


	//   ....[0]....
.L_28:
        /*00cc*/ 	.word	0x000000a0


	//   ....[1]....
        /*00d0*/ 	.word	0x00000c80


	//   ....[2]....
        /*00d4*/ 	.word	0x00000e10


	//   ....[3]....
        /*00d8*/ 	.word	0x00000f70


	//----- nvinfo : EIATTR_CRS_STACK_SIZE
	.align		4
.L_29:
        /*00dc*/ 	.byte	0x04, 0x1e
        /*00de*/ 	.short	(.L_31 - .L_30)
.L_30:
        /*00e0*/ 	.word	0x00000000


	//----- nvinfo : EIATTR_CBANK_PARAM_SIZE
	.align		4
.L_31:
        /*00e4*/ 	.byte	0x03, 0x19
        /*00e6*/ 	.short	0x003c


	//----- nvinfo : EIATTR_PARAM_CBANK
	.align		4
        /*00e8*/ 	.byte	0x04, 0x0a
        /*00ea*/ 	.short	(.L_33 - .L_32)
	.align		4
.L_32:
        /*00ec*/ 	.word	index@(.nv.constant0._Z10bfs_kernelPbS_S_PiS0_S0_iii)
        /*00f0*/ 	.short	0x0380
        /*00f2*/ 	.short	0x003c


	//----- nvinfo : EIATTR_SW_WAR
	.align		4
.L_33:
        /*00f4*/ 	.byte	0x04, 0x36
        /*00f6*/ 	.short	(.L_35 - .L_34)
.L_34:
        /*00f8*/ 	.word	0x00000008
.L_35:


//--------------------- .nv.callgraph             --------------------------
	.section	.nv.callgraph,"",@"SHT_CUDA_CALLGRAPH"
	.align	4
	.sectionentsize	8
	.align		4
        /*0000*/ 	.word	0x00000000
	.align		4
        /*0004*/ 	.word	0xffffffff
	.align		4
        /*0008*/ 	.word	0x00000000
	.align		4
        /*000c*/ 	.word	0xfffffffe
	.align		4
        /*0010*/ 	.word	0x00000000
	.align		4
        /*0014*/ 	.word	0xfffffffd
	.align		4
        /*0018*/ 	.word	0x00000000
	.align		4
        /*001c*/ 	.word	0xfffffffc


//--------------------- .text._Z10bfs_kernelPbS_S_PiS0_S0_iii --------------------------
	.section	.text._Z10bfs_kernelPbS_S_PiS0_S0_iii,"ax",@progbits
	.align	128
        .global         _Z10bfs_kernelPbS_S_PiS0_S0_iii
        .type           _Z10bfs_kernelPbS_S_PiS0_S0_iii,@function
        .size           _Z10bfs_kernelPbS_S_PiS0_S0_iii,(.L_x_23 - _Z10bfs_kernelPbS_S_PiS0_S0_iii)
        .other          _Z10bfs_kernelPbS_S_PiS0_S0_iii,@"STO_CUDA_ENTRY STV_DEFAULT"
_Z10bfs_kernelPbS_S_PiS0_S0_iii:
.text._Z10bfs_kernelPbS_S_PiS0_S0_iii:
[----:B------:R-:W-:Y:S01]  /*0000*/  LDC R1, c[0x0][0x37c] ;  /* 0x0000df00ff017b82 */ /* 0x000fe20000000800 */
[----:B------:R-:W0:Y:S07]  /*0010*/  S2R R0, SR_TID.X ;  /* 0x0000000000007919 */ /* 0x000e2e0000002100 */
[----:B------:R-:W0:Y:S01]  /*0020*/  S2UR UR4, SR_CTAID.X ;  /* 0x00000000000479c3 */ /* 0x000e220000002500 */
[----:B------:R-:W1:Y:S07]  /*0030*/  LDCU UR5, c[0x0][0x3b0] ;  /* 0x00007600ff0577ac */ /* 0x000e6e0008000800 */
[----:B------:R-:W0:Y:S08]  /*0040*/  LDC R3, c[0x0][0x360] ;  /* 0x0000d800ff037b82 */ /* 0x000e300000000800 */
[----:B------:R-:W2:Y:S01]  /*0050*/  LDC R2, c[0x0][0x3b8] ;  /* 0x0000ee00ff027b82 */ /* 0x000ea20000000800 */
[----:B0-----:R-:W-:-:S04]  /*0060*/  IMAD R0, R3, UR4, R0 ;  /* 0x0000000403007c24 */ /* 0x001fc8000f8e0200 */
[----:B--2---:R-:W-:-:S05]  /*0070*/  IMAD R3, R0, R2, RZ ;  /* 0x0000000200037224 */ /* 0x004fca00078e02ff */
[----:B-1----:R-:W-:-:S04]  /*0080*/  ISETP.GE.AND P0, PT, R3, UR5, PT ;  /* 0x0000000503007c0c */ /* 0x002fc8000bf06270 */
[----:B------:R-:W-:-:S13]  /*0090*/  ISETP.LT.OR P0, PT, R2, 0x1, P0 ;  /* 0x000000010200780c */ /* 0x000fda0000701670 */
[----:B------:R-:W-:Y:S05]  /*00a0*/  @P0 EXIT ;  /* 0x000000000000094d */ /* 0x000fea0003800000 */
[----:B------:R-:W0:Y:S01]  /*00b0*/  LDCU UR4, c[0x0][0x3b4] ;  /* 0x00007680ff0477ac */ /* 0x000e220008000800 */
[----:B------:R-:W-:Y:S01]  /*00c0*/  VIADDMNMX R0, R3, R2, UR5, PT ;  /* 0x0000000503007e46 */ /* 0x000fe2000b800102 */
[----:B------:R-:W1:Y:S01]  /*00d0*/  LDCU.64 UR6, c[0x0][0x358] ;  /* 0x00006b00ff0677ac */ /* 0x000e620008000a00 */
[----:B0-----:R-:W-:-:S09]  /*00e0*/  UISETP.GE.AND UP0, UPT, UR4, 0x1, UPT ;  /* 0x000000010400788c */ /* 0x001fd2000bf06270 */
[----:B-1----:R-:W-:Y:S05]  /*00f0*/  BRA.U !UP0, `(.L_x_0) ;  /* 0x0000000908e47547 */ /* 0x002fea000b800000 */
[----:B------:R-:W-:Y:S01]  /*0100*/  ULOP3.LUT UR5, UR4, 0x3, URZ, 0xc0, !UPT ;  /* 0x0000000304057892 */ /* 0x000fe2000f8ec0ff */
[----:B------:R-:W0:Y:S01]  /*0110*/  LDCU UR15, c[0x0][0x3b4] ;  /* 0x00007680ff0f77ac */ /* 0x000e220008000800 */
[----:B------:R-:W1:Y:S01]  /*0120*/  LDCU.64 UR10, c[0x0][0x380] ;  /* 0x00007000ff0a77ac */ /* 0x000e620008000a00 */
[----:B------:R-:W2:Y:S01]  /*0130*/  LDCU.64 UR12, c[0x0][0x390] ;  /* 0x00007200ff0c77ac */ /* 0x000ea20008000a00 */
[----:B------:R-:W-:-:S12]  /*0140*/  ULOP3.LUT UR4, UR4, 0x7ffffffc, URZ, 0xc0, !UPT ;  /* 0x7ffffffc04047892 */ /* 0x000fd8000f8ec0ff */
.L_x_17:
[----:B0-23--:R-:W3:Y:S01]  /*0150*/  LDC.64 R4, c[0x0][0x398] ;  /* 0x0000e600ff047b82 */ /* 0x00dee20000000a00 */
[----:B------:R-:W4:Y:S01]  /*0160*/  LDCU.64 UR8, c[0x0][0x388] ;  /* 0x00007100ff0877ac */ /* 0x000f220008000a00 */
[----:B------:R-:W5:Y:S01]  /*0170*/  LDCU UR14, c[0x0][0x3b4] ;  /* 0x00007680ff0e77ac */ /* 0x000f620008000800 */
[----:B---3--:R-:W-:-:S05]  /*0180*/  IMAD.WIDE R4, R3, 0x4, R4 ;  /* 0x0000000403047825 */ /* 0x008fca00078e0204 */
[----:B------:R3:W4:Y:S01]  /*0190*/  LDG.E R2, desc[UR6][R4.64] ;  /* 0x0000000604027981 */ /* 0x000722000c1e1900 */
[----:B------:R-:W-:Y:S02]  /*01a0*/  IMAD.MOV.U32 R8, RZ, RZ, 0x1 ;  /* 0x00000001ff087424 */ /* 0x000fe400078e00ff */
[----:B-----5:R-:W-:-:S03]  /*01b0*/  IMAD.U32 R9, RZ, RZ, UR14 ;  /* 0x0000000eff097e24 */ /* 0x020fc6000f8e00ff */
[----:B---3--:R-:W-:Y:S01]  /*01c0*/  PRMT R5, R8, 0x7610, R5 ;  /* 0x0000761008057816 */ /* 0x008fe20000000005 */
[----:B------:R-:W-:Y:S01]  /*01d0*/  IMAD.MOV.U32 R8, RZ, RZ, RZ ;  /* 0x000000ffff087224 */ /* 0x000fe200078e00ff */
[----:B----4-:R-:W-:-:S04]  /*01e0*/  IADD3 R6, P0, PT, R2, UR8, RZ ;  /* 0x0000000802067c10 */ /* 0x010fc8000ff1e0ff */
[----:B------:R-:W-:Y:S02]  /*01f0*/  LEA.HI.X.SX32 R7, R2, UR9, 0x1, P0 ;  /* 0x0000000902077c11 */ /* 0x000fe400080f0eff */
[----:B------:R-:W-:-:S03]  /*0200*/  ISETP.GE.U32.AND P0, PT, R9, 0x4, PT ;  /* 0x000000040900780c */ /* 0x000fc60003f06070 */
[----:B------:R3:W-:Y:S10]  /*0210*/  STG.E.U8 desc[UR6][R6.64], R5 ;  /* 0x0000000506007986 */ /* 0x0007f4000c101106 */
[----:B-1----:R-:W-:Y:S05]  /*0220*/  @!P0 BRA `(.L_x_1) ;  /* 0x0000000400688947 */ /* 0x002fea0003800000 */
[----:B------:R-:W-:-:S07]  /*0230*/  IMAD.MOV.U32 R8, RZ, RZ, RZ ;  /* 0x000000ffff087224 */ /* 0x000fce00078e00ff */
.L_x_10:
[----:B0-----:R-:W-:-:S04]  /*0240*/  IMAD.U32 R9, RZ, RZ, UR15 ;  /* 0x0000000fff097e24 */ /* 0x001fc8000f8e00ff */
[----:B------:R-:W-:-:S05]  /*0250*/  IMAD R4, R2, R9, R8 ;  /* 0x0000000902047224 */ /* 0x000fca00078e0208 */
[----:B-123--:R-:W-:-:S04]  /*0260*/  IADD3 R6, P0, PT, R4, UR10, RZ ;  /* 0x0000000a04067c10 */ /* 0x00efc8000ff1e0ff */
[----:B------:R-:W-:-:S05]  /*0270*/  LEA.HI.X.SX32 R7, R4, UR11, 0x1, P0 ;  /* 0x0000000b04077c11 */ /* 0x000fca00080f0eff */
[----:B------:R-:W3:Y:S01]  /*0280*/  LDG.E.U8 R5, desc[UR6][R6.64] ;  /* 0x0000000606057981 */ /* 0x000ee2000c1e1100 */
[----:B--2---:R-:W-:Y:S01]  /*0290*/  IADD3 R4, P1, PT, R8, UR12, RZ ;  /* 0x0000000c08047c10 */ /* 0x004fe2000ff3e0ff */
[----:B------:R-:W-:Y:S01]  /*02a0*/  BSSY.RECONVERGENT B0, `(.L_x_2) ;  /* 0x0000012000007945 */ /* 0x000fe20003800200 */
[----:B---3--:R-:W-:-:S03]  /*02b0*/  ISETP.NE.AND P0, PT, R5, RZ, PT ;  /* 0x000000ff0500720c */ /* 0x008fc60003f05270 */
[----:B------:R-:W-:-:S10]  /*02c0*/  IMAD.X R5, RZ, RZ, UR13, P1 ;  /* 0x0000000dff057e24 */ /* 0x000fd400088e06ff */
[----:B------:R-:W-:Y:S05]  /*02d0*/  @!P0 BRA `(.L_x_3) ;  /* 0x0000000000388947 */ /* 0x000fea0003800000 */
[----:B------:R-:W2:Y:S02]  /*02e0*/  LDG.E.U8 R10, desc[UR6][R4.64] ;  /* 0x00000006040a7981 */ /* 0x000ea4000c1e1100 */
[----:B--2---:R-:W-:-:S13]  /*02f0*/  ISETP.NE.AND P0, PT, R10, RZ, PT ;  /* 0x000000ff0a00720c */ /* 0x004fda0003f05270 */
[----:B------:R-:W-:Y:S05]  /*0300*/  @P0 BRA `(.L_x_3) ;  /* 0x00000000002c0947 */ /* 0x000fea0003800000 */
[----:B------:R-:W0:Y:S01]  /*0310*/  S2R R12, SR_LANEID ;  /* 0x00000000000c7919 */ /* 0x000e220000000000 */
[----:B------:R-:W-:Y:S01]  /*0320*/  VOTEU.ANY UR8, UPT, PT ;  /* 0x0000000000087886 */ /* 0x000fe200038e0100 */
[----:B------:R-:W-:Y:S01]  /*0330*/  IMAD.MOV.U32 R13, RZ, RZ, 0x1 ;  /* 0x00000001ff0d7424 */ /* 0x000fe200078e00ff */
[----:B------:R-:W-:Y:S01]  /*0340*/  UFLO.U32 UR9, UR8 ;  /* 0x00000008000972bd */ /* 0x000fe200080e0000 */
[----:B------:R-:W1:Y:S01]  /*0350*/  LDC.64 R10, c[0x0][0x3a0] ;  /* 0x0000e800ff0a7b82 */ /* 0x000e620000000a00 */
[----:B------:R-:W1:Y:S02]  /*0360*/  POPC R15, UR8 ;  /* 0x00000008000f7d09 */ /* 0x000e640008000000 */
[----:B------:R2:W-:Y:S02]  /*0370*/  STG.E.U8 desc[UR6][R4.64], R13 ;  /* 0x0000000d04007986 */ /* 0x0005e4000c101106 */
[----:B0-----:R-:W-:-:S03]  /*0380*/  ISETP.EQ.U32.AND P0, PT, R12, UR9, PT ;  /* 0x000000090c007c0c */ /* 0x001fc6000bf02070 */
[----:B--2---:R-:W0:Y:S10]  /*0390*/  LDC.64 R12, c[0x0][0x3a8] ;  /* 0x0000ea00ff0c7b82 */ /* 0x004e340000000a00 */
[----:B-1----:R1:W-:Y:S04]  /*03a0*/  @P0 REDG.E.ADD.STRONG.GPU desc[UR6][R10.64], R15 ;  /* 0x0000000f0a00098e */ /* 0x0023e8000c12e106 */
[----:B0-----:R1:W-:Y:S02]  /*03b0*/  STG.E desc[UR6][R12.64], R8 ;  /* 0x000000080c007986 */ /* 0x0013e4000c101906 */
.L_x_3:
[----:B------:R-:W-:Y:S05]  /*03c0*/  BSYNC.RECONVERGENT B0 ;  /* 0x0000000000007941 */ /* 0x000fea0003800200 */
.L_x_2:
[----:B-1----:R-:W2:Y:S01]  /*03d0*/  LDG.E.U8 R10, desc[UR6][R6.64+0x1] ;  /* 0x00000106060a7981 */ /* 0x002ea2000c1e1100 */
[----:B------:R-:W-:Y:S01]  /*03e0*/  BSSY.RECONVERGENT B0, `(.L_x_4) ;  /* 0x0000012000007945 */ /* 0x000fe20003800200 */
[----:B--2---:R-:W-:-:S13]  /*03f0*/  ISETP.NE.AND P0, PT, R10, RZ, PT ;  /* 0x000000ff0a00720c */ /* 0x004fda0003f05270 */
        /* <DEDUP_REMOVED lines=10> */
[----:B------:R2:W-:Y:S01]  /*04a0*/  STG.E.U8 desc[UR6][R4.64+0x1], R13 ;  /* 0x0000010d04007986 */ /* 0x0005e2000c101106 */
[----:B------:R-:W-:Y:S01]  /*04b0*/  VIADD R15, R8, 0x1 ;  /* 0x00000001080f7836 */ /* 0x000fe20000000000 */
[----:B0-----:R-:W-:-:S03]  /*04c0*/  ISETP.EQ.U32.AND P0, PT, R12, UR9, PT ;  /* 0x000000090c007c0c */ /* 0x001fc6000bf02070 */
[----:B--2---:R-:W0:Y:S10]  /*04d0*/  LDC.64 R12, c[0x0][0x3a8] ;  /* 0x0000ea00ff0c7b82 */ /* 0x004e340000000a00 */
[----:B-1----:R1:W-:Y:S04]  /*04e0*/  @P0 REDG.E.ADD.STRONG.GPU desc[UR6][R10.64], R17 ;  /* 0x000000110a00098e */ /* 0x0023e8000c12e106 */
[----:B0-----:R1:W-:Y:S02]  /*04f0*/  STG.E desc[UR6][R12.64], R15 ;  /* 0x0000000f0c007986 */ /* 0x0013e4000c101906 */
.L_x_5:
[----:B------:R-:W-:Y:S05]  /*0500*/  BSYNC.RECONVERGENT B0 ;  /* 0x0000000000007941 */ /* 0x000fea0003800200 */
.L_x_4:
        /* <DEDUP_REMOVED lines=19> */
.L_x_7:
[----:B------:R-:W-:Y:S05]  /*0640*/  BSYNC.RECONVERGENT B0 ;  /* 0x0000000000007941 */ /* 0x000fea0003800200 */
.L_x_6:
[----:B------:R-:W2:Y:S01]  /*0650*/  LDG.E.U8 R6, desc[UR6][R6.64+0x3] ;  /* 0x0000030606067981 */ /* 0x000ea2000c1e1100 */
[----:B------:R-:W-:Y:S01]  /*0660*/  BSSY.RECONVERGENT B0, `(.L_x_8) ;  /* 0x0000012000007945 */ /* 0x000fe20003800200 */
[----:B--2---:R-:W-:-:S13]  /*0670*/  ISETP.NE.AND P0, PT, R6, RZ, PT ;  /* 0x000000ff0600720c */ /* 0x004fda0003f05270 */
[----:B------:R-:W-:Y:S05]  /*0680*/  @!P0 BRA `(.L_x_9) ;  /* 0x00000000003c8947 */ /* 0x000fea0003800000 */
[----:B------:R-:W2:Y:S02]  /*0690*/  LDG.E.U8 R6, desc[UR6][R4.64+0x3] ;  /* 0x0000030604067981 */ /* 0x000ea4000c1e1100 */
[----:B--2---:R-:W-:-:S13]  /*06a0*/  ISETP.NE.AND P0, PT, R6, RZ, PT ;  /* 0x000000ff0600720c */ /* 0x004fda0003f05270 */
[----:B------:R-:W-:Y:S05]  /*06b0*/  @P0 BRA `(.L_x_9) ;  /* 0x0000000000300947 */ /* 0x000fea0003800000 */
[----:B-1----:R-:W0:Y:S01]  /*06c0*/  S2R R10, SR_LANEID ;  /* 0x00000000000a7919 */ /* 0x002e220000000000 */
        /* <DEDUP_REMOVED lines=11> */
.L_x_9:
[----:B------:R-:W-:Y:S05]  /*0780*/  BSYNC.RECONVERGENT B0 ;  /* 0x0000000000007941 */ /* 0x000fea0003800200 */
.L_x_8:
[----:B------:R-:W-:-:S05]  /*0790*/  VIADD R8, R8, 0x4 ;  /* 0x0000000408087836 */ /* 0x000fca0000000000 */
[----:B------:R-:W-:-:S13]  /*07a0*/  ISETP.NE.AND P0, PT, R8, UR4, PT ;  /* 0x0000000408007c0c */ /* 0x000fda000bf05270 */
[----:B------:R-:W-:Y:S05]  /*07b0*/  @P0 BRA `(.L_x_10) ;  /* 0xfffffff800a00947 */ /* 0x000fea000383ffff */
[----:B------:R-:W-:-:S07]  /*07c0*/  IMAD.U32 R8, RZ, RZ, UR4 ;  /* 0x00000004ff087e24 */ /* 0x000fce000f8e00ff */
.L_x_1:
[----:B------:R-:W-:-:S09]  /*07d0*/  UISETP.NE.AND UP0, UPT, UR5, URZ, UPT ;  /* 0x000000ff0500728c */ /* 0x000fd2000bf05270 */
[----:B------:R-:W-:Y:S05]  /*07e0*/  BRA.U !UP0, `(.L_x_11) ;  /* 0x0000000508187547 */ /* 0x000fea000b800000 */
[----:B------:R-:W2:Y:S01]  /*07f0*/  LDCU.64 UR8, c[0x0][0x380] ;  /* 0x00007000ff0877ac */ /* 0x000ea20008000a00 */
[----:B------:R-:W-:-:S05]  /*0800*/  IMAD R2, R2, R9, R8 ;  /* 0x0000000902027224 */ /* 0x000fca00078e0208 */
[----:B--23--:R-:W-:-:S04]  /*0810*/  IADD3 R6, P0, PT, R2, UR8, RZ ;  /* 0x0000000802067c10 */ /* 0x00cfc8000ff1e0ff */
[----:B------:R-:W-:Y:S01]  /*0820*/  LEA.HI.X.SX32 R7, R2, UR9, 0x1, P0 ;  /* 0x0000000902077c11 */ /* 0x000fe200080f0eff */
[----:B------:R-:W2:Y:S04]  /*0830*/  LDCU.64 UR8, c[0x0][0x390] ;  /* 0x00007200ff0877ac */ /* 0x000ea80008000a00 */
[----:B------:R-:W3:Y:S01]  /*0840*/  LDG.E.U8 R2, desc[UR6][R6.64] ;  /* 0x0000000606027981 */ /* 0x000ee2000c1e1100 */
[----:B------:R-:W-:Y:S01]  /*0850*/  BSSY.RECONVERGENT B0, `(.L_x_12) ;  /* 0x0000013000007945 */ /* 0x000fe20003800200 */
[----:B--2---:R-:W-:-:S05]  /*0860*/  IADD3 R4, P1, PT, R8, UR8, RZ ;  /* 0x0000000808047c10 */ /* 0x004fca000ff3e0ff */
[----:B------:R-:W-:Y:S01]  /*0870*/  IMAD.X R5, RZ, RZ, UR9, P1 ;  /* 0x00000009ff057e24 */ /* 0x000fe200088e06ff */
[----:B---3--:R-:W-:-:S13]  /*0880*/  ISETP.NE.AND P0, PT, R2, RZ, PT ;  /* 0x000000ff0200720c */ /* 0x008fda0003f05270 */
[----:B------:R-:W-:Y:S05]  /*0890*/  @!P0 BRA `(.L_x_13) ;  /* 0x0000000000388947 */ /* 0x000fea0003800000 */
[----:B------:R-:W2:Y:S02]  /*08a0*/  LDG.E.U8 R2, desc[UR6][R4.64] ;  /* 0x0000000604027981 */ /* 0x000ea4000c1e1100 */
[----:B--2---:R-:W-:-:S13]  /*08b0*/  ISETP.NE.AND P0, PT, R2, RZ, PT ;  /* 0x000000ff0200720c */ /* 0x004fda0003f05270 */
[----:B------:R-:W-:Y:S05]  /*08c0*/  @P0 BRA `(.L_x_13) ;  /* 0x00000000002c0947 */ /* 0x000fea0003800000 */
[----:B------:R-:W2:Y:S01]  /*08d0*/  S2R R2, SR_LANEID ;  /* 0x0000000000027919 */ /* 0x000ea20000000000 */
[----:B-1----:R-:W1:Y:S01]  /*08e0*/  LDC.64 R10, c[0x0][0x3a0] ;  /* 0x0000e800ff0a7b82 */ /* 0x002e620000000a00 */
[----:B------:R-:W-:Y:S02]  /*08f0*/  VOTEU.ANY UR8, UPT, PT ;  /* 0x0000000000087886 */ /* 0x000fe400038e0100 */
[----:B------:R-:W-:Y:S02]  /*0900*/  UFLO.U32 UR9, UR8 ;  /* 0x00000008000972bd */ /* 0x000fe400080e0000 */
[----:B------:R-:W1:Y:S03]  /*0910*/  POPC R9, UR8 ;  /* 0x0000000800097d09 */ /* 0x000e660008000000 */
[----:B------:R-:W3:Y:S01]  /*0920*/  LDC.64 R12, c[0x0][0x3a8] ;  /* 0x0000ea00ff0c7b82 */ /* 0x000ee20000000a00 */
[----:B--2---:R-:W-:Y:S01]  /*0930*/  ISETP.EQ.U32.AND P0, PT, R2, UR9, PT ;  /* 0x0000000902007c0c */ /* 0x004fe2000bf02070 */
[----:B------:R-:W-:-:S05]  /*0940*/  IMAD.MOV.U32 R2, RZ, RZ, 0x1 ;  /* 0x00000001ff027424 */ /* 0x000fca00078e00ff */
[----:B------:R2:W-:Y:S07]  /*0950*/  STG.E.U8 desc[UR6][R4.64], R2 ;  /* 0x0000000204007986 */ /* 0x0005ee000c101106 */
[----:B-1----:R2:W-:Y:S04]  /*0960*/  @P0 REDG.E.ADD.STRONG.GPU desc[UR6][R10.64], R9 ;  /* 0x000000090a00098e */ /* 0x0025e8000c12e106 */
[----:B---3--:R2:W-:Y:S02]  /*0970*/  STG.E desc[UR6][R12.64], R8 ;  /* 0x000000080c007986 */ /* 0x0085e4000c101906 */
.L_x_13:
[----:B01----:R-:W-:Y:S05]  /*0980*/  BSYNC.RECONVERGENT B0 ;  /* 0x0000000000007941 */ /* 0x003fea0003800200 */
.L_x_12:
[----:B------:R-:W-:Y:S01]  /*0990*/  UISETP.NE.AND UP0, UPT, UR5, 0x1, UPT ;  /* 0x000000010500788c */ /* 0x000fe2000bf05270 */
[----:B------:R-:W-:Y:S08]  /*09a0*/  BSSY.RECONVERGENT B0, `(.L_x_11) ;  /* 0x000002a000007945 */ /* 0x000ff00003800200 */
[----:B------:R-:W-:Y:S05]  /*09b0*/  BRA.U !UP0, `(.L_x_14) ;  /* 0x0000000108a07547 */ /* 0x000fea000b800000 */
[----:B--2---:R-:W2:Y:S01]  /*09c0*/  LDG.E.U8 R2, desc[UR6][R6.64+0x1] ;  /* 0x0000010606027981 */ /* 0x004ea2000c1e1100 */
[----:B------:R-:W-:Y:S01]  /*09d0*/  BSSY.RECONVERGENT B1, `(.L_x_15) ;  /* 0x0000012000017945 */ /* 0x000fe20003800200 */
[----:B--2---:R-:W-:-:S13]  /*09e0*/  ISETP.NE.AND P0, PT, R2, RZ, PT ;  /* 0x000000ff0200720c */ /* 0x004fda0003f05270 */
[----:B------:R-:W-:Y:S05]  /*09f0*/  @!P0 BRA `(.L_x_16) ;  /* 0x00000000003c8947 */ /* 0x000fea0003800000 */
[----:B------:R-:W2:Y:S02]  /*0a00*/  LDG.E.U8 R2, desc[UR6][R4.64+0x1] ;  /* 0x0000010604027981 */ /* 0x000ea4000c1e1100 */
[----:B--2---:R-:W-:-:S13]  /*0a10*/  ISETP.NE.AND P0, PT, R2, RZ, PT ;  /* 0x000000ff0200720c */ /* 0x004fda0003f05270 */
[----:B------:R-:W-:Y:S05]  /*0a20*/  @P0 BRA `(.L_x_16) ;  /* 0x0000000000300947 */ /* 0x000fea0003800000 */
[----:B------:R-:W0:Y:S01]  /*0a30*/  S2R R2, SR_LANEID ;  /* 0x0000000000027919 */ /* 0x000e220000000000 */
[----:B------:R-:W1:Y:S01]  /*0a40*/  LDC.64 R10, c[0x0][0x3a0] ;  /* 0x0000e800ff0a7b82 */ /* 0x000e620000000a00 */
[----:B------:R-:W-:Y:S02]  /*0a50*/  VOTEU.ANY UR8, UPT, PT ;  /* 0x0000000000087886 */ /* 0x000fe400038e0100 */
[----:B------:R-:W-:Y:S02]  /*0a60*/  UFLO.U32 UR9, UR8 ;  /* 0x00000008000972bd */ /* 0x000fe400080e0000 */
[----:B------:R-:W1:Y:S03]  /*0a70*/  POPC R15, UR8 ;  /* 0x00000008000f7d09 */ /* 0x000e660008000000 */
[----:B------:R-:W2:Y:S01]  /*0a80*/  LDC.64 R12, c[0x0][0x3a8] ;  /* 0x0000ea00ff0c7b82 */ /* 0x000ea20000000a00 */
[----:B------:R-:W-:Y:S01]  /*0a90*/  VIADD R9, R8, 0x1 ;  /* 0x0000000108097836 */ /* 0x000fe20000000000 */
[----:B0-----:R-:W-:Y:S01]  /*0aa0*/  ISETP.EQ.U32.AND P0, PT, R2, UR9, PT ;  /* 0x0000000902007c0c */ /* 0x001fe2000bf02070 */
[----:B------:R-:W-:-:S05]  /*0ab0*/  IMAD.MOV.U32 R2, RZ, RZ, 0x1 ;  /* 0x00000001ff027424 */ /* 0x000fca00078e00ff */
[----:B------:R0:W-:Y:S07]  /*0ac0*/  STG.E.U8 desc[UR6][R4.64+0x1], R2 ;  /* 0x0000010204007986 */ /* 0x0001ee000c101106 */
[----:B-1----:R0:W-:Y:S04]  /*0ad0*/  @P0 REDG.E.ADD.STRONG.GPU desc[UR6][R10.64], R15 ;  /* 0x0000000f0a00098e */ /* 0x0021e8000c12e106 */
[----:B--2---:R0:W-:Y:S02]  /*0ae0*/  STG.E desc[UR6][R12.64], R9 ;  /* 0x000000090c007986 */ /* 0x0041e4000c101906 */
.L_x_16:
[----:B------:R-:W-:Y:S05]  /*0af0*/  BSYNC.RECONVERGENT B1 ;  /* 0x0000000000017941 */ /* 0x000fea0003800200 */
.L_x_15:
[----:B------:R-:W-:-:S09]  /*0b00*/  UISETP.NE.AND UP0, UPT, UR5, 0x2, UPT ;  /* 0x000000020500788c */ /* 0x000fd2000bf05270 */
[----:B------:R-:W-:Y:S05]  /*0b10*/  BRA.U !UP0, `(.L_x_14) ;  /* 0x0000000108487547 */ /* 0x000fea000b800000 */
[----:B------:R-:W2:Y:S02]  /*0b20*/  LDG.E.U8 R6, desc[UR6][R6.64+0x2] ;  /* 0x0000020606067981 */ /* 0x000ea4000c1e1100 */
[----:B--2---:R-:W-:-:S13]  /*0b30*/  ISETP.NE.AND P0, PT, R6, RZ, PT ;  /* 0x000000ff0600720c */ /* 0x004fda0003f05270 */
[----:B------:R-:W-:Y:S05]  /*0b40*/  @!P0 BRA `(.L_x_14) ;  /* 0x00000000003c8947 */ /* 0x000fea0003800000 */
[----:B0-----:R-:W2:Y:S02]  /*0b50*/  LDG.E.U8 R2, desc[UR6][R4.64+0x2] ;  /* 0x0000020604027981 */ /* 0x001ea4000c1e1100 */
        /* <DEDUP_REMOVED lines=14> */
.L_x_14:
[----:B------:R-:W-:Y:S05]  /*0c40*/  BSYNC.RECONVERGENT B0 ;  /* 0x0000000000007941 */ /* 0x000fea0003800200 */
.L_x_11:
[----:B------:R-:W-:-:S05]  /*0c50*/  VIADD R3, R3, 0x1 ;  /* 0x0000000103037836 */ /* 0x000fca0000000000 */
[----:B------:R-:W-:-:S13]  /*0c60*/  ISETP.GE.AND P0, PT, R3, R0, PT ;  /* 0x000000000300720c */ /* 0x000fda0003f06270 */
[----:B------:R-:W-:Y:S05]  /*0c70*/  @!P0 BRA `(.L_x_17) ;  /* 0xfffffff400348947 */ /* 0x000fea000383ffff */
[----:B012---:R-:W-:Y:S05]  /*0c80*/  EXIT ;  /* 0x000000000000794d */ /* 0x007fea0003800000 */
.L_x_0:
[C---:B------:R-:W-:Y:S01]  /*0c90*/  VIADDMNMX R6, R3.reuse, 0x1, R0, !PT ;  /* 0x0000000103067846 */ /* 0x040fe20007800100 */
[----:B------:R-:W0:Y:S01]  /*0ca0*/  LDC.64 R4, c[0x0][0x398] ;  /* 0x0000e600ff047b82 */ /* 0x000e220000000a00 */
[----:B------:R-:W1:Y:S01]  /*0cb0*/  LDCU.64 UR8, c[0x0][0x388] ;  /* 0x00007100ff0877ac */ /* 0x000e620008000a00 */
[----:B------:R-:W-:Y:S02]  /*0cc0*/  BSSY.RECONVERGENT B0, `(.L_x_18) ;  /* 0x0000014000007945 */ /* 0x000fe40003800200 */
[----:B------:R-:W-:Y:S01]  /*0cd0*/  IMAD.IADD R2, R6, 0x1, -R3 ;  /* 0x0000000106027824 */ /* 0x000fe200078e0a03 */
[----:B------:R-:W2:Y:S01]  /*0ce0*/  LDCU.64 UR4, c[0x0][0x388] ;  /* 0x00007100ff0477ac */ /* 0x000ea20008000a00 */
[----:B------:R-:W-:-:S03]  /*0cf0*/  IMAD.IADD R6, R3, 0x1, -R6 ;  /* 0x0000000103067824 */ /* 0x000fc600078e0a06 */
[----:B------:R-:W-:Y:S02]  /*0d00*/  LOP3.LUT P1, R13, R2, 0x3, RZ, 0xc0, !PT ;  /* 0x00000003020d7812 */ /* 0x000fe4000782c0ff */
[----:B------:R-:W-:-:S11]  /*0d10*/  ISETP.GT.U32.AND P0, PT, R6, -0x4, PT ;  /* 0xfffffffc0600780c */ /* 0x000fd60003f04070 */
[----:B-1----:R-:W-:Y:S05]  /*0d20*/  @!P1 BRA `(.L_x_19) ;  /* 0x0000000000349947 */ /* 0x002fea0003800000 */
[----:B------:R-:W1:Y:S01]  /*0d30*/  LDC.64 R10, c[0x0][0x398] ;  /* 0x0000e600ff0a7b82 */ /* 0x000e620000000a00 */
[----:B------:R-:W-:-:S07]  /*0d40*/  IMAD.MOV.U32 R2, RZ, RZ, RZ ;  /* 0x000000ffff027224 */ /* 0x000fce00078e00ff */
.L_x_20:
[----:B-1-3--:R-:W-:-:S06]  /*0d50*/  IMAD.WIDE R6, R3, 0x4, R10 ;  /* 0x0000000403067825 */ /* 0x00afcc00078e020a */
[----:B------:R1:W2:Y:S01]  /*0d60*/  LDG.E R6, desc[UR6][R6.64] ;  /* 0x0000000606067981 */ /* 0x0002a2000c1e1900 */
[----:B------:R-:W-:Y:S02]  /*0d70*/  IMAD.MOV.U32 R12, RZ, RZ, 0x1 ;  /* 0x00000001ff0c7424 */ /* 0x000fe400078e00ff */
[----:B------:R-:W-:Y:S02]  /*0d80*/  VIADD R2, R2, 0x1 ;  /* 0x0000000102027836 */ /* 0x000fe40000000000 */
[----:B------:R-:W-:Y:S01]  /*0d90*/  VIADD R3, R3, 0x1 ;  /* 0x0000000103037836 */ /* 0x000fe20000000000 */
[----:B-1----:R-:W-:Y:S02]  /*0da0*/  PRMT R7, R12, 0x7610, R7 ;  /* 0x000076100c077816 */ /* 0x002fe40000000007 */
[----:B--2---:R-:W-:-:S04]  /*0db0*/  IADD3 R8, P1, PT, R6, UR4, RZ ;  /* 0x0000000406087c10 */ /* 0x004fc8000ff3e0ff */
[----:B------:R-:W-:Y:S02]  /*0dc0*/  LEA.HI.X.SX32 R9, R6, UR5, 0x1, P1 ;  /* 0x0000000506097c11 */ /* 0x000fe400088f0eff */
[----:B------:R-:W-:-:S03]  /*0dd0*/  ISETP.NE.AND P1, PT, R2, R13, PT ;  /* 0x0000000d0200720c */ /* 0x000fc60003f25270 */
[----:B------:R3:W-:Y:S10]  /*0de0*/  STG.E.U8 desc[UR6][R8.64], R7 ;  /* 0x0000000708007986 */ /* 0x0007f4000c101106 */
[----:B------:R-:W-:Y:S05]  /*0df0*/  @P1 BRA `(.L_x_20) ;  /* 0xfffffffc00d41947 */ /* 0x000fea000383ffff */
.L_x_19:
[----:B--2---:R-:W-:Y:S05]  /*0e00*/  BSYNC.RECONVERGENT B0 ;  /* 0x0000000000007941 */ /* 0x004fea0003800200 */
.L_x_18:
[----:B------:R-:W-:Y:S05]  /*0e10*/  @P0 EXIT ;  /* 0x000000000000094d */ /* 0x000fea0003800000 */
.L_x_21:
[----:B0-----:R-:W-:-:S05]  /*0e20*/  IMAD.WIDE R14, R3, 0x4, R4 ;  /* 0x00000004030e7825 */ /* 0x001fca00078e0204 */
[----:B------:R-:W2:Y:S01]  /*0e30*/  LDG.E R2, desc[UR6][R14.64] ;  /* 0x000000060e027981 */ /* 0x000ea2000c1e1900 */
[----:B-1----:R-:W-:Y:S01]  /*0e40*/  IMAD.MOV.U32 R16, RZ, RZ, 0x1 ;  /* 0x00000001ff107424 */ /* 0x002fe200078e00ff */
[----:B--2---:R-:W-:-:S04]  /*0e50*/  IADD3 R6, P0, PT, R2, UR8, RZ ;  /* 0x0000000802067c10 */ /* 0x004fc8000ff1e0ff */
[----:B---3--:R-:W-:-:S05]  /*0e60*/  LEA.HI.X.SX32 R7, R2, UR9, 0x1, P0 ;  /* 0x0000000902077c11 */ /* 0x008fca00080f0eff */
[----:B------:R1:W-:Y:S04]  /*0e70*/  STG.E.U8 desc[UR6][R6.64], R16 ;  /* 0x0000001006007986 */ /* 0x0003e8000c101106 */
[----:B------:R-:W2:Y:S02]  /*0e80*/  LDG.E R2, desc[UR6][R14.64+0x4] ;  /* 0x000004060e027981 */ /* 0x000ea4000c1e1900 */
[----:B--2---:R-:W-:-:S04]  /*0e90*/  IADD3 R8, P0, PT, R2, UR8, RZ ;  /* 0x0000000802087c10 */ /* 0x004fc8000ff1e0ff */
[----:B------:R-:W-:-:S05]  /*0ea0*/  LEA.HI.X.SX32 R9, R2, UR9, 0x1, P0 ;  /* 0x0000000902097c11 */ /* 0x000fca00080f0eff */
[----:B------:R1:W-:Y:S04]  /*0eb0*/  STG.E.U8 desc[UR6][R8.64], R16 ;  /* 0x0000001008007986 */ /* 0x0003e8000c101106 */
[----:B------:R-:W2:Y:S02]  /*0ec0*/  LDG.E R2, desc[UR6][R14.64+0x8] ;  /* 0x000008060e027981 */ /* 0x000ea4000c1e1900 */
[----:B--2---:R-:W-:-:S04]  /*0ed0*/  IADD3 R10, P0, PT, R2, UR8, RZ ;  /* 0x00000008020a7c10 */ /* 0x004fc8000ff1e0ff */
[----:B------:R-:W-:-:S05]  /*0ee0*/  LEA.HI.X.SX32 R11, R2, UR9, 0x1, P0 ;  /* 0x00000009020b7c11 */ /* 0x000fca00080f0eff */
[----:B------:R1:W-:Y:S04]  /*0ef0*/  STG.E.U8 desc[UR6][R10.64], R16 ;  /* 0x000000100a007986 */ /* 0x0003e8000c101106 */
[----:B------:R-:W2:Y:S01]  /*0f00*/  LDG.E R2, desc[UR6][R14.64+0xc] ;  /* 0x00000c060e027981 */ /* 0x000ea2000c1e1900 */
[----:B------:R-:W-:Y:S01]  /*0f10*/  VIADD R3, R3, 0x4 ;  /* 0x0000000403037836 */ /* 0x000fe20000000000 */
[----:B--2---:R-:W-:-:S04]  /*0f20*/  IADD3 R12, P0, PT, R2, UR8, RZ ;  /* 0x00000008020c7c10 */ /* 0x004fc8000ff1e0ff */
[----:B------:R-:W-:Y:S02]  /*0f30*/  LEA.HI.X.SX32 R13, R2, UR9, 0x1, P0 ;  /* 0x00000009020d7c11 */ /* 0x000fe400080f0eff */
[----:B------:R-:W-:-:S03]  /*0f40*/  ISETP.GE.AND P0, PT, R3, R0, PT ;  /* 0x000000000300720c */ /* 0x000fc60003f06270 */
[----:B------:R1:W-:Y:S10]  /*0f50*/  STG.E.U8 desc[UR6][R12.64], R16 ;  /* 0x000000100c007986 */ /* 0x0003f4000c101106 */
[----:B------:R-:W-:Y:S05]  /*0f60*/  @!P0 BRA `(.L_x_21) ;  /* 0xfffffffc00ac8947 */ /* 0x000fea000383ffff */
[----:B------:R-:W-:Y:S05]  /*0f70*/  EXIT ;  /* 0x000000000000794d */ /* 0x000fea0003800000 */
.L_x_22:
[----:B------:R-:W-:-:S00]  /*0f80*/  BRA `(.L_x_22) ;  /* 0xfffffffc00fc7947 */ /* 0x000fc0000383ffff */
[----:B------:R-:W-:-:S00]  /*0f90*/  NOP ;  /* 0x0000000000007918 */ /* 0x000fc00000000000 */
        /* <DEDUP_REMOVED lines=14> */
.L_x_23:


//--------------------- .nv.shared.reserved.0     --------------------------
	.section	.nv.shared.reserved.0,"aw",@nobits
	.weak		__nv_reservedSMEM_offset_0_alias
	.size		__nv_reservedSMEM_offset_0_alias, 0, 64
	.other		__nv_reservedSMEM_offset_0_alias,@"STO_CUDA_RESERVED_SHARED STV_DEFAULT"
__nv_reservedSMEM_offset_0_alias:
	.zero		0
	.zero		64


//--------------------- .nv.constant0._Z10bfs_kernelPbS_S_PiS0_S0_iii --------------------------
	.section	.nv.constant0._Z10bfs_kernelPbS_S_PiS0_S0_iii,"a",@progbits
	.sectionflags	@""
	.align	4
.nv.constant0._Z10bfs_kernelPbS_S_PiS0_S0_iii:
	.zero		956


//--------------------- SYMBOLS --------------------------

	.type		.nv.reservedSmem.offset0,@object
	.size		.nv.reservedSmem.offset0,0x4
